//
// Generated by NVIDIA NVVM Compiler
//
// Compiler Build ID: CL-36424714
// Cuda compilation tools, release 13.0, V13.0.88
// Based on NVVM 20.0.0
//

.version 9.0
.target sm_100
.address_size 64

	// .globl	_Z16reduction_kernelPdS_l
// _ZZ16reduction_kernelPdS_lE4smem has been demoted

.visible .entry _Z16reduction_kernelPdS_l(
	.param .u64 .ptr .align 1 _Z16reduction_kernelPdS_l_param_0,
	.param .u64 .ptr .align 1 _Z16reduction_kernelPdS_l_param_1,
	.param .u64 _Z16reduction_kernelPdS_l_param_2
)
{
	.reg .pred 	%p<6>;
	.reg .b32 	%r<13>;
	.reg .b64 	%rd<12>;
	.reg .b64 	%fd<6>;
	// demoted variable
	.shared .align 8 .b8 _ZZ16reduction_kernelPdS_lE4smem[4096];
	ld.param.u64 	%rd2, [_Z16reduction_kernelPdS_l_param_0];
	ld.param.u64 	%rd3, [_Z16reduction_kernelPdS_l_param_1];
	ld.param.u64 	%rd4, [_Z16reduction_kernelPdS_l_param_2];
	mov.u32 	%r1, %tid.x;
	mov.u32 	%r2, %ctaid.x;
	mov.u32 	%r12, %ntid.x;
	mad.lo.s32 	%r7, %r2, %r12, %r1;
	cvt.s64.s32 	%rd1, %r7;
	setp.le.s64 	%p1, %rd4, %rd1;
	shl.b32 	%r8, %r1, 3;
	mov.u32 	%r9, _ZZ16reduction_kernelPdS_lE4smem;
	add.s32 	%r4, %r9, %r8;
	@%p1 bra 	$L__BB0_2;
	cvta.to.global.u64 	%rd6, %rd2;
	shl.b64 	%rd7, %rd1, 3;
	add.s64 	%rd8, %rd6, %rd7;
	ld.global.f64 	%fd1, [%rd8];
	st.shared.f64 	[%r4], %fd1;
	bra.uni 	$L__BB0_3;
$L__BB0_2:
	mov.b64 	%rd5, 0;
	st.shared.u64 	[%r4], %rd5;
$L__BB0_3:
	bar.sync 	0;
	setp.lt.u32 	%p2, %r12, 2;
	@%p2 bra 	$L__BB0_7;
$L__BB0_4:
	shr.u32 	%r6, %r12, 1;
	setp.ge.u32 	%p3, %r1, %r6;
	@%p3 bra 	$L__BB0_6;
	shl.b32 	%r10, %r6, 3;
	add.s32 	%r11, %r4, %r10;
	ld.shared.f64 	%fd2, [%r11];
	ld.shared.f64 	%fd3, [%r4];
	add.f64 	%fd4, %fd2, %fd3;
	st.shared.f64 	[%r4], %fd4;
$L__BB0_6:
	bar.sync 	0;
	setp.gt.u32 	%p4, %r12, 3;
	mov.u32 	%r12, %r6;
	@%p4 bra 	$L__BB0_4;
$L__BB0_7:
	setp.ne.s32 	%p5, %r1, 0;
	@%p5 bra 	$L__BB0_9;
	ld.shared.f64 	%fd5, [_ZZ16reduction_kernelPdS_lE4smem];
	cvta.to.global.u64 	%rd9, %rd3;
	mul.wide.u32 	%rd10, %r2, 8;
	add.s64 	%rd11, %rd9, %rd10;
	st.global.f64 	[%rd11], %fd5;
$L__BB0_9:
	ret;

}
	// .globl	_Z20inner_product_kernelPdPKdS1_l
.visible .entry _Z20inner_product_kernelPdPKdS1_l(
	.param .u64 .ptr .align 1 _Z20inner_product_kernelPdPKdS1_l_param_0,
	.param .u64 .ptr .align 1 _Z20inner_product_kernelPdPKdS1_l_param_1,
	.param .u64 .ptr .align 1 _Z20inner_product_kernelPdPKdS1_l_param_2,
	.param .u64 _Z20inner_product_kernelPdPKdS1_l_param_3
)
{
	.reg .pred 	%p<2>;
	.reg .b32 	%r<5>;
	.reg .b64 	%rd<13>;
	.reg .b64 	%fd<4>;

	ld.param.u64 	%rd2, [_Z20inner_product_kernelPdPKdS1_l_param_0];
	ld.param.u64 	%rd3, [_Z20inner_product_kernelPdPKdS1_l_param_1];
	ld.param.u64 	%rd4, [_Z20inner_product_kernelPdPKdS1_l_param_2];
	ld.param.u64 	%rd5, [_Z20inner_product_kernelPdPKdS1_l_param_3];
	mov.u32 	%r1, %tid.x;
	mov.u32 	%r2, %ctaid.x;
	mov.u32 	%r3, %ntid.x;
	mad.lo.s32 	%r4, %r2, %r3, %r1;
	cvt.s64.s32 	%rd1, %r4;
	setp.le.s64 	%p1, %rd5, %rd1;
	@%p1 bra 	$L__BB1_2;
	cvta.to.global.u64 	%rd6, %rd3;
	cvta.to.global.u64 	%rd7, %rd4;
	cvta.to.global.u64 	%rd8, %rd2;
	shl.b64 	%rd9, %rd1, 3;
	add.s64 	%rd10, %rd6, %rd9;
	ld.global.f64 	%fd1, [%rd10];
	add.s64 	%rd11, %rd7, %rd9;
	ld.global.f64 	%fd2, [%rd11];
	mul.f64 	%fd3, %fd1, %fd2;
	add.s64 	%rd12, %rd8, %rd9;
	st.global.f64 	[%rd12], %fd3;
$L__BB1_2:
	ret;

}
	// .globl	_Z20matrix_vector_kernelPdPKdS1_ll
.visible .entry _Z20matrix_vector_kernelPdPKdS1_ll(
	.param .u64 .ptr .align 1 _Z20matrix_vector_kernelPdPKdS1_ll_param_0,
	.param .u64 .ptr .align 1 _Z20matrix_vector_kernelPdPKdS1_ll_param_1,
	.param .u64 .ptr .align 1 _Z20matrix_vector_kernelPdPKdS1_ll_param_2,
	.param .u64 _Z20matrix_vector_kernelPdPKdS1_ll_param_3,
	.param .u64 _Z20matrix_vector_kernelPdPKdS1_ll_param_4
)
{
	.reg .pred 	%p<11>;
	.reg .b32 	%r<5>;
	.reg .b64 	%rd<63>;
	.reg .b64 	%fd<112>;

	ld.param.u64 	%rd30, [_Z20matrix_vector_kernelPdPKdS1_ll_param_0];
	ld.param.u64 	%rd33, [_Z20matrix_vector_kernelPdPKdS1_ll_param_1];
	ld.param.u64 	%rd34, [_Z20matrix_vector_kernelPdPKdS1_ll_param_2];
	ld.param.u64 	%rd31, [_Z20matrix_vector_kernelPdPKdS1_ll_param_3];
	ld.param.u64 	%rd32, [_Z20matrix_vector_kernelPdPKdS1_ll_param_4];
	cvta.to.global.u64 	%rd1, %rd34;
	cvta.to.global.u64 	%rd2, %rd33;
	mov.u32 	%r1, %tid.x;
	mov.u32 	%r2, %ctaid.x;
	mov.u32 	%r3, %ntid.x;
	mad.lo.s32 	%r4, %r2, %r3, %r1;
	cvt.s64.s32 	%rd3, %r4;
	setp.le.s64 	%p1, %rd31, %rd3;
	@%p1 bra 	$L__BB2_15;
	setp.lt.s64 	%p2, %rd32, 1;
	mov.f64 	%fd111, 0d0000000000000000;
	@%p2 bra 	$L__BB2_14;
	mul.lo.s64 	%rd4, %rd31, %rd3;
	and.b64  	%rd5, %rd32, 15;
	setp.lt.u64 	%p3, %rd32, 16;
	mov.f64 	%fd111, 0d0000000000000000;
	mov.b64 	%rd58, 0;
	@%p3 bra 	$L__BB2_5;
	and.b64  	%rd58, %rd32, 9223372036854775792;
	shl.b64 	%rd36, %rd4, 3;
	add.s64 	%rd37, %rd36, %rd2;
	add.s64 	%rd55, %rd37, 64;
	add.s64 	%rd54, %rd1, 64;
	mov.f64 	%fd111, 0d0000000000000000;
	mov.u64 	%rd56, %rd58;
$L__BB2_4:
	.pragma "nounroll";
	ld.global.f64 	%fd18, [%rd55+-64];
	ld.global.f64 	%fd19, [%rd54+-64];
	fma.rn.f64 	%fd20, %fd18, %fd19, %fd111;
	ld.global.f64 	%fd21, [%rd55+-56];
	ld.global.f64 	%fd22, [%rd54+-56];
	fma.rn.f64 	%fd23, %fd21, %fd22, %fd20;
	ld.global.f64 	%fd24, [%rd55+-48];
	ld.global.f64 	%fd25, [%rd54+-48];
	fma.rn.f64 	%fd26, %fd24, %fd25, %fd23;
	ld.global.f64 	%fd27, [%rd55+-40];
	ld.global.f64 	%fd28, [%rd54+-40];
	fma.rn.f64 	%fd29, %fd27, %fd28, %fd26;
	ld.global.f64 	%fd30, [%rd55+-32];
	ld.global.f64 	%fd31, [%rd54+-32];
	fma.rn.f64 	%fd32, %fd30, %fd31, %fd29;
	ld.global.f64 	%fd33, [%rd55+-24];
	ld.global.f64 	%fd34, [%rd54+-24];
	fma.rn.f64 	%fd35, %fd33, %fd34, %fd32;
	ld.global.f64 	%fd36, [%rd55+-16];
	ld.global.f64 	%fd37, [%rd54+-16];
	fma.rn.f64 	%fd38, %fd36, %fd37, %fd35;
	ld.global.f64 	%fd39, [%rd55+-8];
	ld.global.f64 	%fd40, [%rd54+-8];
	fma.rn.f64 	%fd41, %fd39, %fd40, %fd38;
	ld.global.f64 	%fd42, [%rd55];
	ld.global.f64 	%fd43, [%rd54];
	fma.rn.f64 	%fd44, %fd42, %fd43, %fd41;
	ld.global.f64 	%fd45, [%rd55+8];
	ld.global.f64 	%fd46, [%rd54+8];
	fma.rn.f64 	%fd47, %fd45, %fd46, %fd44;
	ld.global.f64 	%fd48, [%rd55+16];
	ld.global.f64 	%fd49, [%rd54+16];
	fma.rn.f64 	%fd50, %fd48, %fd49, %fd47;
	ld.global.f64 	%fd51, [%rd55+24];
	ld.global.f64 	%fd52, [%rd54+24];
	fma.rn.f64 	%fd53, %fd51, %fd52, %fd50;
	ld.global.f64 	%fd54, [%rd55+32];
	ld.global.f64 	%fd55, [%rd54+32];
	fma.rn.f64 	%fd56, %fd54, %fd55, %fd53;
	ld.global.f64 	%fd57, [%rd55+40];
	ld.global.f64 	%fd58, [%rd54+40];
	fma.rn.f64 	%fd59, %fd57, %fd58, %fd56;
	ld.global.f64 	%fd60, [%rd55+48];
	ld.global.f64 	%fd61, [%rd54+48];
	fma.rn.f64 	%fd62, %fd60, %fd61, %fd59;
	ld.global.f64 	%fd63, [%rd55+56];
	ld.global.f64 	%fd64, [%rd54+56];
	fma.rn.f64 	%fd111, %fd63, %fd64, %fd62;
	add.s64 	%rd56, %rd56, -16;
	add.s64 	%rd55, %rd55, 128;
	add.s64 	%rd54, %rd54, 128;
	setp.ne.s64 	%p4, %rd56, 0;
	@%p4 bra 	$L__BB2_4;
$L__BB2_5:
	setp.eq.s64 	%p5, %rd5, 0;
	@%p5 bra 	$L__BB2_14;
	and.b64  	%rd16, %rd32, 7;
	setp.lt.u64 	%p6, %rd5, 8;
	@%p6 bra 	$L__BB2_8;
	add.s64 	%rd38, %rd58, %rd4;
	shl.b64 	%rd39, %rd38, 3;
	add.s64 	%rd40, %rd2, %rd39;
	ld.global.f64 	%fd66, [%rd40];
	shl.b64 	%rd41, %rd58, 3;
	add.s64 	%rd42, %rd1, %rd41;
	ld.global.f64 	%fd67, [%rd42];
	fma.rn.f64 	%fd68, %fd66, %fd67, %fd111;
	ld.global.f64 	%fd69, [%rd40+8];
	ld.global.f64 	%fd70, [%rd42+8];
	fma.rn.f64 	%fd71, %fd69, %fd70, %fd68;
	ld.global.f64 	%fd72, [%rd40+16];
	ld.global.f64 	%fd73, [%rd42+16];
	fma.rn.f64 	%fd74, %fd72, %fd73, %fd71;
	ld.global.f64 	%fd75, [%rd40+24];
	ld.global.f64 	%fd76, [%rd42+24];
	fma.rn.f64 	%fd77, %fd75, %fd76, %fd74;
	ld.global.f64 	%fd78, [%rd40+32];
	ld.global.f64 	%fd79, [%rd42+32];
	fma.rn.f64 	%fd80, %fd78, %fd79, %fd77;
	ld.global.f64 	%fd81, [%rd40+40];
	ld.global.f64 	%fd82, [%rd42+40];
	fma.rn.f64 	%fd83, %fd81, %fd82, %fd80;
	ld.global.f64 	%fd84, [%rd40+48];
	ld.global.f64 	%fd85, [%rd42+48];
	fma.rn.f64 	%fd86, %fd84, %fd85, %fd83;
	ld.global.f64 	%fd87, [%rd40+56];
	ld.global.f64 	%fd88, [%rd42+56];
	fma.rn.f64 	%fd111, %fd87, %fd88, %fd86;
	add.s64 	%rd58, %rd58, 8;
$L__BB2_8:
	setp.eq.s64 	%p7, %rd16, 0;
	@%p7 bra 	$L__BB2_14;
	and.b64  	%rd60, %rd32, 3;
	setp.lt.u64 	%p8, %rd16, 4;
	@%p8 bra 	$L__BB2_11;
	add.s64 	%rd43, %rd58, %rd4;
	shl.b64 	%rd44, %rd43, 3;
	add.s64 	%rd45, %rd2, %rd44;
	ld.global.f64 	%fd90, [%rd45];
	shl.b64 	%rd46, %rd58, 3;
	add.s64 	%rd47, %rd1, %rd46;
	ld.global.f64 	%fd91, [%rd47];
	fma.rn.f64 	%fd92, %fd90, %fd91, %fd111;
	ld.global.f64 	%fd93, [%rd45+8];
	ld.global.f64 	%fd94, [%rd47+8];
	fma.rn.f64 	%fd95, %fd93, %fd94, %fd92;
	ld.global.f64 	%fd96, [%rd45+16];
	ld.global.f64 	%fd97, [%rd47+16];
	fma.rn.f64 	%fd98, %fd96, %fd97, %fd95;
	ld.global.f64 	%fd99, [%rd45+24];
	ld.global.f64 	%fd100, [%rd47+24];
	fma.rn.f64 	%fd111, %fd99, %fd100, %fd98;
	add.s64 	%rd58, %rd58, 4;
$L__BB2_11:
	setp.eq.s64 	%p9, %rd60, 0;
	@%p9 bra 	$L__BB2_14;
	shl.b64 	%rd48, %rd58, 3;
	add.s64 	%rd62, %rd1, %rd48;
	add.s64 	%rd49, %rd58, %rd4;
	shl.b64 	%rd50, %rd49, 3;
	add.s64 	%rd61, %rd2, %rd50;
$L__BB2_13:
	.pragma "nounroll";
	ld.global.f64 	%fd101, [%rd61];
	ld.global.f64 	%fd102, [%rd62];
	fma.rn.f64 	%fd111, %fd101, %fd102, %fd111;
	add.s64 	%rd62, %rd62, 8;
	add.s64 	%rd61, %rd61, 8;
	add.s64 	%rd60, %rd60, -1;
	setp.ne.s64 	%p10, %rd60, 0;
	@%p10 bra 	$L__BB2_13;
$L__BB2_14:
	cvta.to.global.u64 	%rd51, %rd30;
	shl.b64 	%rd52, %rd3, 3;
	add.s64 	%rd53, %rd51, %rd52;
	st.global.f64 	[%rd53], %fd111;
$L__BB2_15:
	ret;

}


// ===== COMPILED SASS (sm_100) =====

	.target	sm_100

	.elftype	@"ET_EXEC"


//--------------------- .note.nv.tkinfo           --------------------------
	.section	.note.nv.tkinfo,"",@"SHT_NOTE"
	.sectionflags	@"SHF_NOTE_NV_TKINFO"
	.tkinfo
        /*0018*/ 	.word	0x00000002
        /*0030*/ 	.string	""
        /*0030*/ 	.string	"ptxas"
        /*0030*/ 	.string	"Cuda compilation tools, release 13.0, V13.0.88"
        /*0030*/ 	.string	"Build cuda_13.0.r13.0/compiler.36424714_0"
        /*0030*/ 	.string	"-arch sm_100 -m 64 "



//--------------------- .note.nv.cuinfo           --------------------------
	.section	.note.nv.cuinfo,"",@"SHT_NOTE"
	.sectionflags	@"SHF_NOTE_NV_CUINFO"
        /*0018*/ 	.short	0x0002
        /*001a*/ 	.short	0x0064
        /*001c*/ 	.short	0x0082
	.zero		2


//--------------------- .nv.info                  --------------------------
	.section	.nv.info,"",@"SHT_CUDA_INFO"
	.align	4


	//----- nvinfo : EIATTR_REGCOUNT
	.align		4
        /*0000*/ 	.byte	0x04, 0x2f
        /*0002*/ 	.short	(.L_1 - .L_0)
	.align		4
.L_0:
        /*0004*/ 	.word	index@(_Z16reduction_kernelPdS_l)
        /*0008*/ 	.word	0x0000000d


	//----- nvinfo : EIATTR_FRAME_SIZE
	.align		4
.L_1:
        /*000c*/ 	.byte	0x04, 0x11
        /*000e*/ 	.short	(.L_3 - .L_2)
	.align		4
.L_2:
        /*0010*/ 	.word	index@(_Z16reduction_kernelPdS_l)
        /*0014*/ 	.word	0x00000000


	//----- nvinfo : EIATTR_REGCOUNT
	.align		4
.L_3:
        /*0018*/ 	.byte	0x04, 0x2f
        /*001a*/ 	.short	(.L_5 - .L_4)
	.align		4
.L_4:
        /*001c*/ 	.word	index@(_Z20inner_product_kernelPdPKdS1_l)
        /*0020*/ 	.word	0x0000000c


	//----- nvinfo : EIATTR_FRAME_SIZE
	.align		4
.L_5:
        /*0024*/ 	.byte	0x04, 0x11
        /*0026*/ 	.short	(.L_7 - .L_6)
	.align		4
.L_6:
        /*0028*/ 	.word	index@(_Z20inner_product_kernelPdPKdS1_l)
        /*002c*/ 	.word	0x00000000


	//----- nvinfo : EIATTR_REGCOUNT
	.align		4
.L_7:
        /*0030*/ 	.byte	0x04, 0x2f
        /*0032*/ 	.short	(.L_9 - .L_8)
	.align		4
.L_8:
        /*0034*/ 	.word	index@(_Z20matrix_vector_kernelPdPKdS1_ll)
        /*0038*/ 	.word	0x00000020


	//----- nvinfo : EIATTR_FRAME_SIZE
	.align		4
.L_9:
        /*003c*/ 	.byte	0x04, 0x11
        /*003e*/ 	.short	(.L_11 - .L_10)
	.align		4
.L_10:
        /*0040*/ 	.word	index@(_Z20matrix_vector_kernelPdPKdS1_ll)
        /*0044*/ 	.word	0x00000000


	//----- nvinfo : EIATTR_MIN_STACK_SIZE
	.align		4
.L_11:
        /*0048*/ 	.byte	0x04, 0x12
        /*004a*/ 	.short	(.L_13 - .L_12)
	.align		4
.L_12:
        /*004c*/ 	.word	index@(_Z20matrix_vector_kernelPdPKdS1_ll)
        /*0050*/ 	.word	0x00000000


	//----- nvinfo : EIATTR_MIN_STACK_SIZE
	.align		4
.L_13:
        /*0054*/ 	.byte	0x04, 0x12
        /*0056*/ 	.short	(.L_15 - .L_14)
	.align		4
.L_14:
        /*0058*/ 	.word	index@(_Z20inner_product_kernelPdPKdS1_l)
        /*005c*/ 	.word	0x00000000


	//----- nvinfo : EIATTR_MIN_STACK_SIZE
	.align		4
.L_15:
        /*0060*/ 	.byte	0x04, 0x12
        /*0062*/ 	.short	(.L_17 - .L_16)
	.align		4
.L_16:
        /*0064*/ 	.word	index@(_Z16reduction_kernelPdS_l)
        /*0068*/ 	.word	0x00000000
.L_17:


//--------------------- .nv.compat                --------------------------
	.section	.nv.compat,"",@"SHT_CUDA_COMPAT_INFO"
	.align	4
        /*0000*/ 	.byte	0x02, 0x09, 0x00, 0x00, 0x02, 0x02, 0x01, 0x00, 0x02, 0x05, 0x05, 0x00, 0x03, 0x07, 0x01, 0x01
        /*0010*/ 	.byte	0x02, 0x03, 0x00, 0x00, 0x02, 0x06, 0x01, 0x00, 0x04, 0x0b, 0x08, 0x00, 0x01, 0x00, 0x00, 0x00
        /*0020*/ 	.byte	0x00, 0x00, 0x00, 0x00


//--------------------- .nv.info._Z20matrix_vector_kernelPdPKdS1_ll --------------------------
	.section	.nv.info._Z20matrix_vector_kernelPdPKdS1_ll,"",@"SHT_CUDA_INFO"
	.sectionflags	@""
	.align	4


	//----- nvinfo : EIATTR_CUDA_API_VERSION
	.align		4
        /*0000*/ 	.byte	0x04, 0x37
        /*0002*/ 	.short	(.L_19 - .L_18)
.L_18:
        /*0004*/ 	.word	0x00000082


	//----- nvinfo : EIATTR_KPARAM_INFO
	.align		4
.L_19:
        /*0008*/ 	.byte	0x04, 0x17
        /*000a*/ 	.short	(.L_21 - .L_20)
.L_20:
        /*000c*/ 	.word	0x00000000
        /*0010*/ 	.short	0x0004
        /*0012*/ 	.short	0x0020
        /*0014*/ 	.byte	0x00, 0xf0, 0x21, 0x00


	//----- nvinfo : EIATTR_KPARAM_INFO
	.align		4
.L_21:
        /*0018*/ 	.byte	0x04, 0x17
        /*001a*/ 	.short	(.L_23 - .L_22)
.L_22:
        /*001c*/ 	.word	0x00000000
        /*0020*/ 	.short	0x0003
        /*0022*/ 	.short	0x0018
        /*0024*/ 	.byte	0x00, 0xf0, 0x21, 0x00


	//----- nvinfo : EIATTR_KPARAM_INFO
	.align		4
.L_23:
        /*0028*/ 	.byte	0x04, 0x17
        /*002a*/ 	.short	(.L_25 - .L_24)
.L_24:
        /*002c*/ 	.word	0x00000000
        /*0030*/ 	.short	0x0002
        /*0032*/ 	.short	0x0010
        /*0034*/ 	.byte	0x00, 0xf5, 0x21, 0x00


	//----- nvinfo : EIATTR_KPARAM_INFO
	.align		4
.L_25:
        /*0038*/ 	.byte	0x04, 0x17
        /*003a*/ 	.short	(.L_27 - .L_26)
.L_26:
        /*003c*/ 	.word	0x00000000
        /*0040*/ 	.short	0x0001
        /*0042*/ 	.short	0x0008
        /*0044*/ 	.byte	0x00, 0xf5, 0x21, 0x00


	//----- nvinfo : EIATTR_KPARAM_INFO
	.align		4
.L_27:
        /*0048*/ 	.byte	0x04, 0x17
        /*004a*/ 	.short	(.L_29 - .L_28)
.L_28:
        /*004c*/ 	.word	0x00000000
        /*0050*/ 	.short	0x0000
        /*0052*/ 	.short	0x0000
        /*0054*/ 	.byte	0x00, 0xf5, 0x21, 0x00


	//----- nvinfo : EIATTR_SPARSE_MMA_MASK
	.align		4
.L_29:
        /*0058*/ 	.byte	0x03, 0x50
        /*005a*/ 	.short	0x0000


	//----- nvinfo : EIATTR_MAXREG_COUNT
	.align		4
        /*005c*/ 	.byte	0x03, 0x1b
        /*005e*/ 	.short	0x00ff


	//----- nvinfo : EIATTR_MERCURY_ISA_VERSION
	.align		4
        /*0060*/ 	.byte	0x03, 0x5f
        /*0062*/ 	.short	0x0101


	//----- nvinfo : EIATTR_VRC_CTA_INIT_COUNT
	.align		4
        /*0064*/ 	.byte	0x02, 0x4a
	.zero		1
	.zero		1


	//----- nvinfo : EIATTR_EXIT_INSTR_OFFSETS
	.align		4
        /*0068*/ 	.byte	0x04, 0x1c
        /*006a*/ 	.short	(.L_31 - .L_30)


	//   ....[0]....
.L_30:
        /*006c*/ 	.word	0x00000090


	//   ....[1]....
        /*0070*/ 	.word	0x00000cf0


	//----- nvinfo : EIATTR_CBANK_PARAM_SIZE
	.align		4
.L_31:
        /*0074*/ 	.byte	0x03, 0x19
        /*0076*/ 	.short	0x0028


	//----- nvinfo : EIATTR_PARAM_CBANK
	.align		4
        /*0078*/ 	.byte	0x04, 0x0a
        /*007a*/ 	.short	(.L_33 - .L_32)
	.align		4
.L_32:
        /*007c*/ 	.word	index@(.nv.constant0._Z20matrix_vector_kernelPdPKdS1_ll)
        /*0080*/ 	.short	0x0380
        /*0082*/ 	.short	0x0028


	//----- nvinfo : EIATTR_SW_WAR
	.align		4
.L_33:
        /*0084*/ 	.byte	0x04, 0x36
        /*0086*/ 	.short	(.L_35 - .L_34)
.L_34:
        /*0088*/ 	.word	0x00000008
.L_35:


//--------------------- .nv.info._Z20inner_product_kernelPdPKdS1_l --------------------------
	.section	.nv.info._Z20inner_product_kernelPdPKdS1_l,"",@"SHT_CUDA_INFO"
	.sectionflags	@""
	.align	4


	//----- nvinfo : EIATTR_CUDA_API_VERSION
	.align		4
        /*0000*/ 	.byte	0x04, 0x37
        /*0002*/ 	.short	(.L_37 - .L_36)
.L_36:
        /*0004*/ 	.word	0x00000082


	//----- nvinfo : EIATTR_KPARAM_INFO
	.align		4
.L_37:
        /*0008*/ 	.byte	0x04, 0x17
        /*000a*/ 	.short	(.L_39 - .L_38)
.L_38:
        /*000c*/ 	.word	0x00000000
        /*0010*/ 	.short	0x0003
        /*0012*/ 	.short	0x0018
        /*0014*/ 	.byte	0x00, 0xf0, 0x21, 0x00


	//----- nvinfo : EIATTR_KPARAM_INFO
	.align		4
.L_39:
        /*0018*/ 	.byte	0x04, 0x17
        /*001a*/ 	.short	(.L_41 - .L_40)
.L_40:
        /*001c*/ 	.word	0x00000000
        /*0020*/ 	.short	0x0002
        /*0022*/ 	.short	0x0010
        /*0024*/ 	.byte	0x00, 0xf5, 0x21, 0x00


	//----- nvinfo : EIATTR_KPARAM_INFO
	.align		4
.L_41:
        /*0028*/ 	.byte	0x04, 0x17
        /*002a*/ 	.short	(.L_43 - .L_42)
.L_42:
        /*002c*/ 	.word	0x00000000
        /*0030*/ 	.short	0x0001
        /*0032*/ 	.short	0x0008
        /*0034*/ 	.byte	0x00, 0xf5, 0x21, 0x00


	//----- nvinfo : EIATTR_KPARAM_INFO
	.align		4
.L_43:
        /*0038*/ 	.byte	0x04, 0x17
        /*003a*/ 	.short	(.L_45 - .L_44)
.L_44:
        /*003c*/ 	.word	0x00000000
        /*0040*/ 	.short	0x0000
        /*0042*/ 	.short	0x0000
        /*0044*/ 	.byte	0x00, 0xf5, 0x21, 0x00


	//----- nvinfo : EIATTR_SPARSE_MMA_MASK
	.align		4
.L_45:
        /*0048*/ 	.byte	0x03, 0x50
        /*004a*/ 	.short	0x0000


	//----- nvinfo : EIATTR_MAXREG_COUNT
	.align		4
        /*004c*/ 	.byte	0x03, 0x1b
        /*004e*/ 	.short	0x00ff


	//----- nvinfo : EIATTR_MERCURY_ISA_VERSION
	.align		4
        /*0050*/ 	.byte	0x03, 0x5f
        /*0052*/ 	.short	0x0101


	//----- nvinfo : EIATTR_VRC_CTA_INIT_COUNT
	.align		4
        /*0054*/ 	.byte	0x02, 0x4a
	.zero		1
	.zero		1


	//----- nvinfo : EIATTR_EXIT_INSTR_OFFSETS
	.align		4
        /*0058*/ 	.byte	0x04, 0x1c
        /*005a*/ 	.short	(.L_47 - .L_46)


	//   ....[0]....
.L_46:
        /*005c*/ 	.word	0x00000090


	//   ....[1]....
        /*0060*/ 	.word	0x00000190


	//----- nvinfo : EIATTR_CBANK_PARAM_SIZE
	.align		4
.L_47:
        /*0064*/ 	.byte	0x03, 0x19
        /*0066*/ 	.short	0x0020


	//----- nvinfo : EIATTR_PARAM_CBANK
	.align		4
        /*0068*/ 	.byte	0x04, 0x0a
        /*006a*/ 	.short	(.L_49 - .L_48)
	.align		4
.L_48:
        /*006c*/ 	.word	index@(.nv.constant0._Z20inner_product_kernelPdPKdS1_l)
        /*0070*/ 	.short	0x0380
        /*0072*/ 	.short	0x0020


	//----- nvinfo : EIATTR_SW_WAR
	.align		4
.L_49:
        /*0074*/ 	.byte	0x04, 0x36
        /*0076*/ 	.short	(.L_51 - .L_50)
.L_50:
        /*0078*/ 	.word	0x00000008
.L_51:


//--------------------- .nv.info._Z16reduction_kernelPdS_l --------------------------
	.section	.nv.info._Z16reduction_kernelPdS_l,"",@"SHT_CUDA_INFO"
	.sectionflags	@""
	.align	4


	//----- nvinfo : EIATTR_CUDA_API_VERSION
	.align		4
        /*0000*/ 	.byte	0x04, 0x37
        /*0002*/ 	.short	(.L_53 - .L_52)
.L_52:
        /*0004*/ 	.word	0x00000082


	//----- nvinfo : EIATTR_KPARAM_INFO
	.align		4
.L_53:
        /*0008*/ 	.byte	0x04, 0x17
        /*000a*/ 	.short	(.L_55 - .L_54)
.L_54:
        /*000c*/ 	.word	0x00000000
        /*0010*/ 	.short	0x0002
        /*0012*/ 	.short	0x0010
        /*0014*/ 	.byte	0x00, 0xf0, 0x21, 0x00


	//----- nvinfo : EIATTR_KPARAM_INFO
	.align		4
.L_55:
        /*0018*/ 	.byte	0x04, 0x17
        /*001a*/ 	.short	(.L_57 - .L_56)
.L_56:
        /*001c*/ 	.word	0x00000000
        /*0020*/ 	.short	0x0001
        /*0022*/ 	.short	0x0008
        /*0024*/ 	.byte	0x00, 0xf5, 0x21, 0x00


	//----- nvinfo : EIATTR_KPARAM_INFO
	.align		4
.L_57:
        /*0028*/ 	.byte	0x04, 0x17
        /*002a*/ 	.short	(.L_59 - .L_58)
.L_58:
        /*002c*/ 	.word	0x00000000
        /*0030*/ 	.short	0x0000
        /*0032*/ 	.short	0x0000
        /*0034*/ 	.byte	0x00, 0xf5, 0x21, 0x00


	//----- nvinfo : EIATTR_SPARSE_MMA_MASK
	.align		4
.L_59:
        /*0038*/ 	.byte	0x03, 0x50
        /*003a*/ 	.short	0x0000


	//----- nvinfo : EIATTR_MAXREG_COUNT
	.align		4
        /*003c*/ 	.byte	0x03, 0x1b
        /*003e*/ 	.short	0x00ff


	//----- nvinfo : EIATTR_NUM_BARRIERS
	.align		4
        /*0040*/ 	.byte	0x02, 0x4c
        /*0042*/ 	.byte	0x01
	.zero		1


	//----- nvinfo : EIATTR_MERCURY_ISA_VERSION
	.align		4
        /*0044*/ 	.byte	0x03, 0x5f
        /*0046*/ 	.short	0x0101


	//----- nvinfo : EIATTR_VRC_CTA_INIT_COUNT
	.align		4
        /*0048*/ 	.byte	0x02, 0x4a
	.zero		1
	.zero		1


	//----- nvinfo : EIATTR_EXIT_INSTR_OFFSETS
	.align		4
        /*004c*/ 	.byte	0x04, 0x1c
        /*004e*/ 	.short	(.L_61 - .L_60)


	//   ....[0]....
.L_60:
        /*0050*/ 	.word	0x00000240


	//   ....[1]....
        /*0054*/ 	.word	0x000002c0


	//----- nvinfo : EIATTR_CBANK_PARAM_SIZE
	.align		4
.L_61:
        /*0058*/ 	.byte	0x03, 0x19
        /*005a*/ 	.short	0x0018


	//----- nvinfo : EIATTR_PARAM_CBANK
	.align		4
        /*005c*/ 	.byte	0x04, 0x0a
        /*005e*/ 	.short	(.L_63 - .L_62)
	.align		4
.L_62:
        /*0060*/ 	.word	index@(.nv.constant0._Z16reduction_kernelPdS_l)
        /*0064*/ 	.short	0x0380
        /*0066*/ 	.short	0x0018


	//----- nvinfo : EIATTR_SW_WAR
	.align		4
.L_63:
        /*0068*/ 	.byte	0x04, 0x36
        /*006a*/ 	.short	(.L_65 - .L_64)
.L_64:
        /*006c*/ 	.word	0x00000008
.L_65:


//--------------------- .nv.callgraph             --------------------------
	.section	.nv.callgraph,"",@"SHT_CUDA_CALLGRAPH"
	.align	4
	.sectionentsize	8
	.align		4
        /*0000*/ 	.word	0x00000000
	.align		4
        /*0004*/ 	.word	0xffffffff
	.align		4
        /*0008*/ 	.word	0x00000000
	.align		4
        /*000c*/ 	.word	0xfffffffe
	.align		4
        /*0010*/ 	.word	0x00000000
	.align		4
        /*0014*/ 	.word	0xfffffffd
	.align		4
        /*0018*/ 	.word	0x00000000
	.align		4
        /*001c*/ 	.word	0xfffffffc


//--------------------- .text._Z20matrix_vector_kernelPdPKdS1_ll --------------------------
	.section	.text._Z20matrix_vector_kernelPdPKdS1_ll,"ax",@progbits
	.align	128
        .global         _Z20matrix_vector_kernelPdPKdS1_ll
        .type           _Z20matrix_vector_kernelPdPKdS1_ll,@function
        .size           _Z20matrix_vector_kernelPdPKdS1_ll,(.L_x_11 - _Z20matrix_vector_kernelPdPKdS1_ll)
        .other          _Z20matrix_vector_kernelPdPKdS1_ll,@"STO_CUDA_ENTRY STV_DEFAULT"
_Z20matrix_vector_kernelPdPKdS1_ll:
.text._Z20matrix_vector_kernelPdPKdS1_ll:
[----:B------:R-:W-:Y:S01]  /*0000*/  LDC R1, c[0x0][0x37c] ;  /* 0x0000df00ff017b82 */ /* 0x000fe20000000800 */
[----:B------:R-:W0:Y:S07]  /*0010*/  S2R R0, SR_TID.X ;  /* 0x0000000000007919 */ /* 0x000e2e0000002100 */
[----:B------:R-:W0:Y:S01]  /*0020*/  S2UR UR4, SR_CTAID.X ;  /* 0x00000000000479c3 */ /* 0x000e220000002500 */
[----:B------:R-:W1:Y:S07]  /*0030*/  LDCU.64 UR14, c[0x0][0x398] ;  /* 0x00007300ff0e77ac */ /* 0x000e6e0008000a00 */
[----:B------:R-:W0:Y:S02]  /*0040*/  LDC R3, c[0x0][0x360] ;  /* 0x0000d800ff037b82 */ /* 0x000e240000000800 */
[----:B0-----:R-:W-:-:S05]  /*0050*/  IMAD R0, R3, UR4, R0 ;  /* 0x0000000403007c24 */ /* 0x001fca000f8e0200 */
[----:B-1----:R-:W-:Y:S02]  /*0060*/  ISETP.GE.U32.AND P0, PT, R0, UR14, PT ;  /* 0x0000000e00007c0c */ /* 0x002fe4000bf06070 */
[----:B------:R-:W-:-:S04]  /*0070*/  SHF.R.S32.HI R13, RZ, 0x1f, R0 ;  /* 0x0000001fff0d7819 */ /* 0x000fc80000011400 */
[----:B------:R-:W-:-:S13]  /*0080*/  ISETP.GE.AND.EX P0, PT, R13, UR15, PT, P0 ;  /* 0x0000000f0d007c0c */ /* 0x000fda000bf06300 */
[----:B------:R-:W-:Y:S05]  /*0090*/  @P0 EXIT ;  /* 0x000000000000094d */ /* 0x000fea0003800000 */
[----:B------:R-:W0:Y:S01]  /*00a0*/  LDCU.64 UR8, c[0x0][0x3a0] ;  /* 0x00007400ff0877ac */ /* 0x000e220008000a00 */
[----:B------:R-:W-:Y:S01]  /*00b0*/  CS2R R8, SRZ ;  /* 0x0000000000087805 */ /* 0x000fe2000001ff00 */
[----:B------:R-:W1:Y:S01]  /*00c0*/  LDCU.64 UR12, c[0x0][0x358] ;  /* 0x00006b00ff0c77ac */ /* 0x000e620008000a00 */
[----:B0-----:R-:W-:-:S04]  /*00d0*/  UISETP.GE.U32.AND UP0, UPT, UR8, 0x1, UPT ;  /* 0x000000010800788c */ /* 0x001fc8000bf06070 */
[----:B------:R-:W-:-:S09]  /*00e0*/  UISETP.GE.AND.EX UP0, UPT, UR9, URZ, UPT, UP0 ;  /* 0x000000ff0900728c */ /* 0x000fd2000bf06300 */
[----:B-1----:R-:W-:Y:S05]  /*00f0*/  BRA.U !UP0, `(.L_x_0) ;  /* 0x0000000908ec7547 */ /* 0x002fea000b800000 */
[----:B------:R-:W-:Y:S01]  /*0100*/  UISETP.GE.U32.AND UP1, UPT, UR8, 0x10, UPT ;  /* 0x000000100800788c */ /* 0x000fe2000bf26070 */
[----:B------:R-:W-:Y:S01]  /*0110*/  IMAD R3, R13, UR14, RZ ;  /* 0x0000000e0d037c24 */ /* 0x000fe2000f8e02ff */
[----:B------:R-:W-:Y:S01]  /*0120*/  ULOP3.LUT UR10, UR8, 0xf, URZ, 0xc0, !UPT ;  /* 0x0000000f080a7892 */ /* 0x000fe2000f8ec0ff */
[C---:B------:R-:W-:Y:S01]  /*0130*/  IMAD.WIDE.U32 R4, R0.reuse, UR14, RZ ;  /* 0x0000000e00047c25 */ /* 0x040fe2000f8e00ff */
[----:B------:R-:W-:Y:S01]  /*0140*/  UISETP.GE.U32.AND.EX UP1, UPT, UR9, URZ, UPT, UP1 ;  /* 0x000000ff0900728c */ /* 0x000fe2000bf26110 */
[----:B------:R-:W-:Y:S01]  /*0150*/  CS2R R8, SRZ ;  /* 0x0000000000087805 */ /* 0x000fe2000001ff00 */
[----:B------:R-:W-:Y:S01]  /*0160*/  UISETP.NE.U32.AND UP0, UPT, UR10, URZ, UPT ;  /* 0x000000ff0a00728c */ /* 0x000fe2000bf05070 */
[----:B------:R-:W-:Y:S01]  /*0170*/  IMAD R3, R0, UR15, R3 ;  /* 0x0000000f00037c24 */ /* 0x000fe2000f8e0203 */
[----:B------:R-:W-:Y:S01]  /*0180*/  UMOV UR5, URZ ;  /* 0x000000ff00057c82 */ /* 0x000fe20008000000 */
[----:B------:R-:W-:Y:S01]  /*0190*/  UMOV UR6, URZ ;  /* 0x000000ff00067c82 */ /* 0x000fe20008000000 */
[----:B------:R-:W-:Y:S01]  /*01a0*/  UISETP.NE.AND.EX UP0, UPT, URZ, URZ, UPT, UP0 ;  /* 0x000000ffff00728c */ /* 0x000fe2000bf05300 */
[----:B------:R-:W-:-:S02]  /*01b0*/  IMAD.IADD R15, R5, 0x1, R3 ;  /* 0x00000001050f7824 */ /* 0x000fc400078e0203 */
[----:B------:R-:W-:Y:S08]  /*01c0*/  BRA.U !UP1, `(.L_x_1) ;  /* 0x0000000509287547 */ /* 0x000ff0000b800000 */
[----:B------:R-:W0:Y:S01]  /*01d0*/  LDCU.64 UR16, c[0x0][0x388] ;  /* 0x00007100ff1077ac */ /* 0x000e220008000a00 */
[----:B------:R-:W-:Y:S01]  /*01e0*/  CS2R R8, SRZ ;  /* 0x0000000000087805 */ /* 0x000fe2000001ff00 */
[----:B------:R-:W1:Y:S01]  /*01f0*/  LDCU.64 UR6, c[0x0][0x390] ;  /* 0x00007200ff0677ac */ /* 0x000e620008000a00 */
[----:B------:R-:W-:Y:S01]  /*0200*/  ULOP3.LUT UR5, UR8, 0xfffffff0, URZ, 0xc0, !UPT ;  /* 0xfffffff008057892 */ /* 0x000fe2000f8ec0ff */
[----:B0-----:R-:W-:Y:S01]  /*0210*/  LEA R11, P0, R4, UR16, 0x3 ;  /* 0x00000010040b7c11 */ /* 0x001fe2000f8018ff */
[----:B-1----:R-:W-:-:S03]  /*0220*/  UIADD3 UR4, UP1, UPT, UR6, 0x40, URZ ;  /* 0x0000004006047890 */ /* 0x002fc6000ff3e0ff */
[----:B------:R-:W-:Y:S01]  /*0230*/  LEA.HI.X R3, R4, UR17, R15, 0x3, P0 ;  /* 0x0000001104037c11 */ /* 0x000fe200080f1c0f */
[----:B------:R-:W-:Y:S01]  /*0240*/  ULOP3.LUT UR6, UR9, 0x7fffffff, URZ, 0xc0, !UPT ;  /* 0x7fffffff09067892 */ /* 0x000fe2000f8ec0ff */
[----:B------:R-:W-:Y:S01]  /*0250*/  IADD3 R11, P0, PT, R11, 0x40, RZ ;  /* 0x000000400b0b7810 */ /* 0x000fe20007f1e0ff */
[----:B------:R-:W-:Y:S01]  /*0260*/  UIADD3.X UR7, UPT, UPT, URZ, UR7, URZ, UP1, !UPT ;  /* 0x00000007ff077290 */ /* 0x000fe20008ffe4ff */
[----:B------:R-:W-:Y:S01]  /*0270*/  IMAD.U32 R10, RZ, RZ, UR4 ;  /* 0x00000004ff0a7e24 */ /* 0x000fe2000f8e00ff */
[----:B------:R-:W-:Y:S02]  /*0280*/  UMOV UR4, UR5 ;  /* 0x0000000500047c82 */ /* 0x000fe40008000000 */
[----:B------:R-:W-:Y:S02]  /*0290*/  IMAD.X R3, RZ, RZ, R3, P0 ;  /* 0x000000ffff037224 */ /* 0x000fe400000e0603 */
[----:B------:R-:W-:Y:S01]  /*02a0*/  IMAD.U32 R7, RZ, RZ, UR7 ;  /* 0x00000007ff077e24 */ /* 0x000fe2000f8e00ff */
[----:B------:R-:W-:-:S06]  /*02b0*/  UMOV UR7, UR6 ;  /* 0x0000000600077c82 */ /* 0x000fcc0008000000 */
.L_x_2:
[----:B------:R-:W-:Y:S02]  /*02c0*/  IMAD.MOV.U32 R2, RZ, RZ, R11 ;  /* 0x000000ffff027224 */ /* 0x000fe400078e000b */
[----:B------:R-:W-:-:S03]  /*02d0*/  IMAD.MOV.U32 R6, RZ, RZ, R10 ;  /* 0x000000ffff067224 */ /* 0x000fc600078e000a */
[----:B------:R-:W2:Y:S04]  /*02e0*/  LDG.E.64 R16, desc[UR12][R2.64+-0x40] ;  /* 0xffffc00c02107981 */ /* 0x000ea8000c1e1b00 */
[----:B------:R-:W2:Y:S04]  /*02f0*/  LDG.E.64 R18, desc[UR12][R6.64+-0x40] ;  /* 0xffffc00c06127981 */ /* 0x000ea8000c1e1b00 */
[----:B------:R-:W3:Y:S04]  /*0300*/  LDG.E.64 R10, desc[UR12][R2.64+-0x38] ;  /* 0xffffc80c020a7981 */ /* 0x000ee8000c1e1b00 */
[----:B------:R-:W3:Y:S04]  /*0310*/  LDG.E.64 R24, desc[UR12][R6.64+-0x38] ;  /* 0xffffc80c06187981 */ /* 0x000ee8000c1e1b00 */
[----:B------:R-:W4:Y:S04]  /*0320*/  LDG.E.64 R20, desc[UR12][R2.64+-0x30] ;  /* 0xffffd00c02147981 */ /* 0x000f28000c1e1b00 */
[----:B------:R-:W4:Y:S01]  /*0330*/  LDG.E.64 R22, desc[UR12][R6.64+-0x30] ;  /* 0xffffd00c06167981 */ /* 0x000f22000c1e1b00 */
[----:B--2---:R-:W-:-:S03]  /*0340*/  DFMA R8, R16, R18, R8 ;  /* 0x000000121008722b */ /* 0x004fc60000000008 */
[----:B------:R-:W2:Y:S04]  /*0350*/  LDG.E.64 R16, desc[UR12][R2.64+-0x28] ;  /* 0xffffd80c02107981 */ /* 0x000ea8000c1e1b00 */
[----:B------:R-:W2:Y:S01]  /*0360*/  LDG.E.64 R18, desc[UR12][R6.64+-0x28] ;  /* 0xffffd80c06127981 */ /* 0x000ea2000c1e1b00 */
[----:B---3--:R-:W-:-:S03]  /*0370*/  DFMA R24, R10, R24, R8 ;  /* 0x000000180a18722b */ /* 0x008fc60000000008 */
[----:B------:R-:W3:Y:S04]  /*0380*/  LDG.E.64 R8, desc[UR12][R2.64+-0x20] ;  /* 0xffffe00c02087981 */ /* 0x000ee8000c1e1b00 */
[----:B------:R-:W3:Y:S01]  /*0390*/  LDG.E.64 R10, desc[UR12][R6.64+-0x20] ;  /* 0xffffe00c060a7981 */ /* 0x000ee2000c1e1b00 */
[----:B----4-:R-:W-:-:S03]  /*03a0*/  DFMA R24, R20, R22, R24 ;  /* 0x000000161418722b */ /* 0x010fc60000000018 */
        /* <DEDUP_REMOVED lines=29> */
[----:B------:R-:W-:Y:S01]  /*0580*/  UIADD3 UR4, UP1, UPT, UR4, -0x10, URZ ;  /* 0xfffffff004047890 */ /* 0x000fe2000ff3e0ff */
[----:B--2---:R-:W-:Y:S02]  /*0590*/  DFMA R24, R16, R18, R24 ;  /* 0x000000121018722b */ /* 0x004fe40000000018 */
[----:B------:R0:W2:Y:S04]  /*05a0*/  LDG.E.64 R18, desc[UR12][R2.64+0x38] ;  /* 0x0000380c02127981 */ /* 0x0000a8000c1e1b00 */
[----:B------:R1:W2:Y:S01]  /*05b0*/  LDG.E.64 R16, desc[UR12][R6.64+0x38] ;  /* 0x0000380c06107981 */ /* 0x0002a2000c1e1b00 */
[----:B------:R-:W-:Y:S01]  /*05c0*/  UIADD3.X UR7, UPT, UPT, UR7, -0x1, URZ, UP1, !UPT ;  /* 0xffffffff07077890 */ /* 0x000fe20008ffe4ff */
[----:B---3--:R-:W-:Y:S01]  /*05d0*/  DFMA R8, R8, R10, R24 ;  /* 0x0000000a0808722b */ /* 0x008fe20000000018 */
[----:B------:R-:W-:Y:S01]  /*05e0*/  UISETP.NE.U32.AND UP1, UPT, UR4, URZ, UPT ;  /* 0x000000ff0400728c */ /* 0x000fe2000bf25070 */
[----:B------:R-:W-:-:S02]  /*05f0*/  IADD3 R11, P0, PT, R2, 0x80, RZ ;  /* 0x00000080020b7810 */ /* 0x000fc40007f1e0ff */
[----:B------:R-:W-:Y:S01]  /*0600*/  IADD3 R10, P1, PT, R6, 0x80, RZ ;  /* 0x00000080060a7810 */ /* 0x000fe20007f3e0ff */
[----:B------:R-:W-:Y:S02]  /*0610*/  UISETP.NE.AND.EX UP1, UPT, UR7, URZ, UPT, UP1 ;  /* 0x000000ff0700728c */ /* 0x000fe4000bf25310 */
[----:B0-----:R-:W-:Y:S01]  /*0620*/  IMAD.X R3, RZ, RZ, R3, P0 ;  /* 0x000000ffff037224 */ /* 0x001fe200000e0603 */
[----:B----4-:R-:W-:Y:S01]  /*0630*/  DFMA R8, R20, R22, R8 ;  /* 0x000000161408722b */ /* 0x010fe20000000008 */
[----:B-1----:R-:W-:-:S07]  /*0640*/  IMAD.X R7, RZ, RZ, R7, P1 ;  /* 0x000000ffff077224 */ /* 0x002fce00008e0607 */
[----:B--2---:R-:W-:Y:S01]  /*0650*/  DFMA R8, R18, R16, R8 ;  /* 0x000000101208722b */ /* 0x004fe20000000008 */
[----:B------:R-:W-:Y:S10]  /*0660*/  BRA.U UP1, `(.L_x_2) ;  /* 0xfffffffd01147547 */ /* 0x000ff4000b83ffff */
.L_x_1:
[----:B------:R-:W-:Y:S05]  /*0670*/  BRA.U !UP0, `(.L_x_0) ;  /* 0x00000005088c7547 */ /* 0x000fea000b800000 */
[----:B------:R-:W-:Y:S02]  /*0680*/  UISETP.GE.U32.AND UP1, UPT, UR10, 0x8, UPT ;  /* 0x000000080a00788c */ /* 0x000fe4000bf26070 */
[----:B------:R-:W-:Y:S02]  /*0690*/  ULOP3.LUT UR9, UR8, 0x7, URZ, 0xc0, !UPT ;  /* 0x0000000708097892 */ /* 0x000fe4000f8ec0ff */
[----:B------:R-:W-:Y:S02]  /*06a0*/  UISETP.GE.U32.AND.EX UP1, UPT, URZ, URZ, UPT, UP1 ;  /* 0x000000ffff00728c */ /* 0x000fe4000bf26110 */
[----:B------:R-:W-:-:S04]  /*06b0*/  UISETP.NE.U32.AND UP0, UPT, UR9, URZ, UPT ;  /* 0x000000ff0900728c */ /* 0x000fc8000bf05070 */
[----:B------:R-:W-:-:S03]  /*06c0*/  UISETP.NE.AND.EX UP0, UPT, URZ, URZ, UPT, UP0 ;  /* 0x000000ffff00728c */ /* 0x000fc6000bf05300 */
[----:B------:R-:W-:Y:S08]  /*06d0*/  BRA.U !UP1, `(.L_x_3) ;  /* 0x0000000109907547 */ /* 0x000ff0000b800000 */
[----:B------:R-:W0:Y:S01]  /*06e0*/  LDCU.64 UR10, c[0x0][0x390] ;  /* 0x00007200ff0a77ac */ /* 0x000e220008000a00 */
[----:B------:R-:W-:Y:S01]  /*06f0*/  IADD3 R2, P0, PT, R4, UR5, RZ ;  /* 0x0000000504027c10 */ /* 0x000fe2000ff1e0ff */
[----:B------:R-:W1:Y:S03]  /*0700*/  LDCU.64 UR16, c[0x0][0x388] ;  /* 0x00007100ff1077ac */ /* 0x000e660008000a00 */
[----:B------:R-:W-:Y:S01]  /*0710*/  IADD3.X R3, PT, PT, R15, UR6, RZ, P0, !PT ;  /* 0x000000060f037c10 */ /* 0x000fe200087fe4ff */
[----:B0-----:R-:W-:-:S04]  /*0720*/  ULEA UR4, UP1, UR5, UR10, 0x3 ;  /* 0x0000000a05047291 */ /* 0x001fc8000f8218ff */
[----:B------:R-:W-:Y:S01]  /*0730*/  ULEA.HI.X UR7, UR5, UR11, UR6, 0x3, UP1 ;  /* 0x0000000b05077291 */ /* 0x000fe200088f1c06 */
[----:B-1----:R-:W-:-:S04]  /*0740*/  LEA R6, P0, R2, UR16, 0x3 ;  /* 0x0000001002067c11 */ /* 0x002fc8000f8018ff */
[----:B------:R-:W-:Y:S01]  /*0750*/  LEA.HI.X R7, R2, UR17, R3, 0x3, P0 ;  /* 0x0000001102077c11 */ /* 0x000fe200080f1c03 */
[----:B------:R-:W-:Y:S02]  /*0760*/  IMAD.U32 R2, RZ, RZ, UR4 ;  /* 0x00000004ff027e24 */ /* 0x000fe4000f8e00ff */
[----:B------:R-:W-:Y:S02]  /*0770*/  IMAD.U32 R3, RZ, RZ, UR7 ;  /* 0x00000007ff037e24 */ /* 0x000fe4000f8e00ff */
[----:B------:R-:W2:Y:S04]  /*0780*/  LDG.E.64 R20, desc[UR12][R6.64] ;  /* 0x0000000c06147981 */ /* 0x000ea8000c1e1b00 */
[----:B------:R-:W2:Y:S04]  /*0790*/  LDG.E.64 R22, desc[UR12][R2.64] ;  /* 0x0000000c02167981 */ /* 0x000ea8000c1e1b00 */
[----:B------:R-:W3:Y:S04]  /*07a0*/  LDG.E.64 R10, desc[UR12][R6.64+0x8] ;  /* 0x0000080c060a7981 */ /* 0x000ee8000c1e1b00 */
[----:B------:R-:W3:Y:S04]  /*07b0*/  LDG.E.64 R24, desc[UR12][R2.64+0x8] ;  /* 0x0000080c02187981 */ /* 0x000ee8000c1e1b00 */
[----:B------:R-:W4:Y:S04]  /*07c0*/  LDG.E.64 R16, desc[UR12][R6.64+0x10] ;  /* 0x0000100c06107981 */ /* 0x000f28000c1e1b00 */
[----:B------:R-:W4:Y:S04]  /*07d0*/  LDG.E.64 R18, desc[UR12][R2.64+0x10] ;  /* 0x0000100c02127981 */ /* 0x000f28000c1e1b00 */
[----:B------:R-:W5:Y:S04]  /*07e0*/  LDG.E.64 R26, desc[UR12][R6.64+0x38] ;  /* 0x0000380c061a7981 */ /* 0x000f68000c1e1b00 */
[----:B------:R-:W5:Y:S01]  /*07f0*/  LDG.E.64 R28, desc[UR12][R2.64+0x38] ;  /* 0x0000380c021c7981 */ /* 0x000f62000c1e1b00 */
        /* <DEDUP_REMOVED lines=12> */
[----:B---3--:R-:W-:-:S08]  /*08c0*/  DFMA R8, R8, R10, R24 ;  /* 0x0000000a0808722b */ /* 0x008fd00000000018 */
[----:B----4-:R-:W-:Y:S01]  /*08d0*/  DFMA R8, R16, R18, R8 ;  /* 0x000000121008722b */ /* 0x010fe20000000008 */
[----:B------:R-:W-:-:S04]  /*08e0*/  UIADD3 UR5, UP1, UPT, UR5, 0x8, URZ ;  /* 0x0000000805057890 */ /* 0x000fc8000ff3e0ff */
[----:B------:R-:W-:-:S03]  /*08f0*/  UIADD3.X UR6, UPT, UPT, URZ, UR6, URZ, UP1, !UPT ;  /* 0x00000006ff067290 */ /* 0x000fc60008ffe4ff */
[----:B--2---:R-:W-:-:S08]  /*0900*/  DFMA R8, R20, R22, R8 ;  /* 0x000000161408722b */ /* 0x004fd00000000008 */
[----:B-----5:R-:W-:-:S11]  /*0910*/  DFMA R8, R26, R28, R8 ;  /* 0x0000001c1a08722b */ /* 0x020fd60000000008 */
.L_x_3:
[----:B------:R-:W-:Y:S05]  /*0920*/  BRA.U !UP0, `(.L_x_0) ;  /* 0x0000000108e07547 */ /* 0x000fea000b800000 */
[----:B------:R-:W-:Y:S02]  /*0930*/  UISETP.GE.U32.AND UP1, UPT, UR9, 0x4, UPT ;  /* 0x000000040900788c */ /* 0x000fe4000bf26070 */
[----:B------:R-:W-:Y:S02]  /*0940*/  ULOP3.LUT UR8, UR8, 0x3, URZ, 0xc0, !UPT ;  /* 0x0000000308087892 */ /* 0x000fe4000f8ec0ff */
[----:B------:R-:W-:Y:S02]  /*0950*/  UISETP.GE.U32.AND.EX UP1, UPT, URZ, URZ, UPT, UP1 ;  /* 0x000000ffff00728c */ /* 0x000fe4000bf26110 */
[----:B------:R-:W-:Y:S01]  /*0960*/  UISETP.NE.U32.AND UP0, UPT, UR8, URZ, UPT ;  /* 0x000000ff0800728c */ /* 0x000fe2000bf05070 */
[----:B------:R-:W-:-:S03]  /*0970*/  UMOV UR4, URZ ;  /* 0x000000ff00047c82 */ /* 0x000fc60008000000 */
[----:B------:R-:W-:-:S03]  /*0980*/  UISETP.NE.AND.EX UP0, UPT, UR4, URZ, UPT, UP0 ;  /* 0x000000ff0400728c */ /* 0x000fc6000bf05300 */
[----:B------:R-:W-:Y:S08]  /*0990*/  BRA.U !UP1, `(.L_x_4) ;  /* 0x0000000109607547 */ /* 0x000ff0000b800000 */
[----:B------:R-:W0:Y:S01]  /*09a0*/  LDCU.64 UR10, c[0x0][0x390] ;  /* 0x00007200ff0a77ac */ /* 0x000e220008000a00 */
[----:B------:R-:W-:Y:S01]  /*09b0*/  IADD3 R2, P0, PT, R4, UR5, RZ ;  /* 0x0000000504027c10 */ /* 0x000fe2000ff1e0ff */
[----:B------:R-:W1:Y:S03]  /*09c0*/  LDCU.64 UR16, c[0x0][0x388] ;  /* 0x00007100ff1077ac */ /* 0x000e660008000a00 */
[----:B------:R-:W-:Y:S01]  /*09d0*/  IADD3.X R3, PT, PT, R15, UR6, RZ, P0, !PT ;  /* 0x000000060f037c10 */ /* 0x000fe200087fe4ff */
[----:B0-----:R-:W-:-:S04]  /*09e0*/  ULEA UR10, UP1, UR5, UR10, 0x3 ;  /* 0x0000000a050a7291 */ /* 0x001fc8000f8218ff */
[----:B------:R-:W-:Y:S01]  /*09f0*/  ULEA.HI.X UR11, UR5, UR11, UR6, 0x3, UP1 ;  /* 0x0000000b050b7291 */ /* 0x000fe200088f1c06 */
[----:B-1----:R-:W-:Y:S01]  /*0a00*/  LEA R26, P0, R2, UR16, 0x3 ;  /* 0x00000010021a7c11 */ /* 0x002fe2000f8018ff */
[----:B------:R-:W-:-:S03]  /*0a10*/  IMAD.U32 R28, RZ, RZ, UR10 ;  /* 0x0000000aff1c7e24 */ /* 0x000fc6000f8e00ff */
[----:B------:R-:W-:Y:S01]  /*0a20*/  LEA.HI.X R27, R2, UR17, R3, 0x3, P0 ;  /* 0x00000011021b7c11 */ /* 0x000fe200080f1c03 */
[----:B------:R-:W-:-:S04]  /*0a30*/  IMAD.U32 R29, RZ, RZ, UR11 ;  /* 0x0000000bff1d7e24 */ /* 0x000fc8000f8e00ff */
        /* <DEDUP_REMOVED lines=8> */
[----:B------:R-:W-:-:S04]  /*0ac0*/  UIADD3 UR5, UP1, UPT, UR5, 0x4, URZ ;  /* 0x0000000405057890 */ /* 0x000fc8000ff3e0ff */
[----:B------:R-:W-:Y:S01]  /*0ad0*/  UIADD3.X UR6, UPT, UPT, URZ, UR6, URZ, UP1, !UPT ;  /* 0x00000006ff067290 */ /* 0x000fe20008ffe4ff */
[----:B--2---:R-:W-:-:S08]  /*0ae0*/  DFMA R2, R2, R6, R8 ;  /* 0x000000060202722b */ /* 0x004fd00000000008 */
[----:B---3--:R-:W-:-:S08]  /*0af0*/  DFMA R2, R10, R16, R2 ;  /* 0x000000100a02722b */ /* 0x008fd00000000002 */
[----:B----4-:R-:W-:-:S08]  /*0b00*/  DFMA R2, R18, R20, R2 ;  /* 0x000000141202722b */ /* 0x010fd00000000002 */
[----:B-----5:R-:W-:-:S11]  /*0b10*/  DFMA R8, R22, R24, R2 ;  /* 0x000000181608722b */ /* 0x020fd60000000002 */
.L_x_4:
[----:B------:R-:W-:Y:S05]  /*0b20*/  BRA.U !UP0, `(.L_x_0) ;  /* 0x0000000108607547 */ /* 0x000fea000b800000 */
[----:B------:R-:W0:Y:S01]  /*0b30*/  LDCU.64 UR16, c[0x0][0x388] ;  /* 0x00007100ff1077ac */ /* 0x000e220008000a00 */
[----:B------:R-:W-:Y:S01]  /*0b40*/  IADD3 R4, P0, PT, R4, UR5, RZ ;  /* 0x0000000504047c10 */ /* 0x000fe2000ff1e0ff */
[----:B------:R-:W1:Y:S03]  /*0b50*/  LDCU.64 UR10, c[0x0][0x390] ;  /* 0x00007200ff0a77ac */ /* 0x000e660008000a00 */
[----:B------:R-:W-:Y:S02]  /*0b60*/  IADD3.X R7, PT, PT, R15, UR6, RZ, P0, !PT ;  /* 0x000000060f077c10 */ /* 0x000fe400087fe4ff */
[----:B0-----:R-:W-:Y:S01]  /*0b70*/  LEA R6, P1, R4, UR16, 0x3 ;  /* 0x0000001004067c11 */ /* 0x001fe2000f8218ff */
[----:B-1----:R-:W-:-:S03]  /*0b80*/  ULEA UR7, UP0, UR5, UR10, 0x3 ;  /* 0x0000000a05077291 */ /* 0x002fc6000f8018ff */
[----:B------:R-:W-:Y:S01]  /*0b90*/  LEA.HI.X R7, R4, UR17, R7, 0x3, P1 ;  /* 0x0000001104077c11 */ /* 0x000fe200088f1c07 */
[----:B------:R-:W-:-:S12]  /*0ba0*/  ULEA.HI.X UR5, UR5, UR11, UR6, 0x3, UP0 ;  /* 0x0000000b05057291 */ /* 0x000fd800080f1c06 */
.L_x_5:
[----:B------:R-:W-:Y:S02]  /*0bb0*/  IMAD.U32 R4, RZ, RZ, UR7 ;  /* 0x00000007ff047e24 */ /* 0x000fe4000f8e00ff */
[----:B------:R-:W-:Y:S02]  /*0bc0*/  IMAD.U32 R5, RZ, RZ, UR5 ;  /* 0x00000005ff057e24 */ /* 0x000fe4000f8e00ff */
[----:B------:R-:W-:Y:S02]  /*0bd0*/  IMAD.MOV.U32 R2, RZ, RZ, R6 ;  /* 0x000000ffff027224 */ /* 0x000fe400078e0006 */
[----:B------:R-:W-:Y:S02]  /*0be0*/  IMAD.MOV.U32 R3, RZ, RZ, R7 ;  /* 0x000000ffff037224 */ /* 0x000fe400078e0007 */
[----:B------:R-:W2:Y:S04]  /*0bf0*/  LDG.E.64 R4, desc[UR12][R4.64] ;  /* 0x0000000c04047981 */ /* 0x000ea8000c1e1b00 */
[----:B------:R-:W2:Y:S01]  /*0c00*/  LDG.E.64 R2, desc[UR12][R2.64] ;  /* 0x0000000c02027981 */ /* 0x000ea2000c1e1b00 */
[----:B------:R-:W-:-:S04]  /*0c10*/  UIADD3 UR8, UP0, UPT, UR8, -0x1, URZ ;  /* 0xffffffff08087890 */ /* 0x000fc8000ff1e0ff */
[----:B------:R-:W-:Y:S02]  /*0c20*/  UIADD3.X UR4, UPT, UPT, UR4, -0x1, URZ, UP0, !UPT ;  /* 0xffffffff04047890 */ /* 0x000fe400087fe4ff */
[----:B------:R-:W-:-:S04]  /*0c30*/  UISETP.NE.U32.AND UP0, UPT, UR8, URZ, UPT ;  /* 0x000000ff0800728c */ /* 0x000fc8000bf05070 */
[----:B------:R-:W-:Y:S01]  /*0c40*/  UISETP.NE.AND.EX UP0, UPT, UR4, URZ, UPT, UP0 ;  /* 0x000000ff0400728c */ /* 0x000fe2000bf05300 */
[----:B------:R-:W-:Y:S01]  /*0c50*/  IADD3 R6, P0, PT, R6, 0x8, RZ ;  /* 0x0000000806067810 */ /* 0x000fe20007f1e0ff */
[----:B------:R-:W-:-:S04]  /*0c60*/  UIADD3 UR7, UP1, UPT, UR7, 0x8, URZ ;  /* 0x0000000807077890 */ /* 0x000fc8000ff3e0ff */
[----:B------:R-:W-:Y:S01]  /*0c70*/  IMAD.X R7, RZ, RZ, R7, P0 ;  /* 0x000000ffff077224 */ /* 0x000fe200000e0607 */
[----:B------:R-:W-:Y:S01]  /*0c80*/  UIADD3.X UR5, UPT, UPT, URZ, UR5, URZ, UP1, !UPT ;  /* 0x00000005ff057290 */ /* 0x000fe20008ffe4ff */
[----:B--2---:R-:W-:Y:S01]  /*0c90*/  DFMA R8, R2, R4, R8 ;  /* 0x000000040208722b */ /* 0x004fe20000000008 */
[----:B------:R-:W-:Y:S10]  /*0ca0*/  BRA.U UP0, `(.L_x_5) ;  /* 0xfffffffd00c07547 */ /* 0x000ff4000b83ffff */
.L_x_0:
[----:B------:R-:W0:Y:S02]  /*0cb0*/  LDCU.64 UR4, c[0x0][0x380] ;  /* 0x00007000ff0477ac */ /* 0x000e240008000a00 */
[----:B0-----:R-:W-:-:S04]  /*0cc0*/  LEA R2, P0, R0, UR4, 0x3 ;  /* 0x0000000400027c11 */ /* 0x001fc8000f8018ff */
[----:B------:R-:W-:-:S05]  /*0cd0*/  LEA.HI.X R3, R0, UR5, R13, 0x3, P0 ;  /* 0x0000000500037c11 */ /* 0x000fca00080f1c0d */
[----:B------:R-:W-:Y:S01]  /*0ce0*/  STG.E.64 desc[UR12][R2.64], R8 ;  /* 0x0000000802007986 */ /* 0x000fe2000c101b0c */
[----:B------:R-:W-:Y:S05]  /*0cf0*/  EXIT ;  /* 0x000000000000794d */ /* 0x000fea0003800000 */
.L_x_6:
[----:B------:R-:W-:-:S00]  /*0d00*/  BRA `(.L_x_6) ;  /* 0xfffffffc00fc7947 */ /* 0x000fc0000383ffff */
[----:B------:R-:W-:-:S00]  /*0d10*/  NOP ;  /* 0x0000000000007918 */ /* 0x000fc00000000000 */
        /* <DEDUP_REMOVED lines=14> */
.L_x_11:


//--------------------- .text._Z20inner_product_kernelPdPKdS1_l --------------------------
	.section	.text._Z20inner_product_kernelPdPKdS1_l,"ax",@progbits
	.align	128
        .global         _Z20inner_product_kernelPdPKdS1_l
        .type           _Z20inner_product_kernelPdPKdS1_l,@function
        .size           _Z20inner_product_kernelPdPKdS1_l,(.L_x_12 - _Z20inner_product_kernelPdPKdS1_l)
        .other          _Z20inner_product_kernelPdPKdS1_l,@"STO_CUDA_ENTRY STV_DEFAULT"
_Z20inner_product_kernelPdPKdS1_l:
.text._Z20inner_product_kernelPdPKdS1_l:
        /* <DEDUP_REMOVED lines=11> */
[C---:B------:R-:W-:Y:S01]  /*00b0*/  IMAD.SHL.U32 R8, R0.reuse, 0x8, RZ ;  /* 0x0000000800087824 */ /* 0x040fe200078e00ff */
[----:B------:R-:W-:Y:S01]  /*00c0*/  SHF.L.U64.HI R0, R0, 0x3, R3 ;  /* 0x0000000300007819 */ /* 0x000fe20000010203 */
[----:B------:R-:W1:Y:S01]  /*00d0*/  LDCU.128 UR8, c[0x0][0x380] ;  /* 0x00007000ff0877ac */ /* 0x000e620008000c00 */
[----:B------:R-:W2:Y:S02]  /*00e0*/  LDCU.64 UR4, c[0x0][0x358] ;  /* 0x00006b00ff0477ac */ /* 0x000ea40008000a00 */
[C---:B0-----:R-:W-:Y:S02]  /*00f0*/  IADD3 R4, P1, PT, R8.reuse, UR6, RZ ;  /* 0x0000000608047c10 */ /* 0x041fe4000ff3e0ff */
[----:B-1----:R-:W-:Y:S02]  /*0100*/  IADD3 R6, P0, PT, R8, UR10, RZ ;  /* 0x0000000a08067c10 */ /* 0x002fe4000ff1e0ff */
[----:B------:R-:W-:-:S02]  /*0110*/  IADD3.X R5, PT, PT, R0, UR7, RZ, P1, !PT ;  /* 0x0000000700057c10 */ /* 0x000fc40008ffe4ff */
[----:B------:R-:W-:-:S04]  /*0120*/  IADD3.X R7, PT, PT, R0, UR11, RZ, P0, !PT ;  /* 0x0000000b00077c10 */ /* 0x000fc800087fe4ff */
[----:B--2---:R-:W2:Y:S04]  /*0130*/  LDG.E.64 R4, desc[UR4][R4.64] ;  /* 0x0000000404047981 */ /* 0x004ea8000c1e1b00 */
[----:B------:R-:W2:Y:S01]  /*0140*/  LDG.E.64 R2, desc[UR4][R6.64] ;  /* 0x0000000406027981 */ /* 0x000ea2000c1e1b00 */
[----:B------:R-:W-:-:S04]  /*0150*/  IADD3 R8, P0, PT, R8, UR8, RZ ;  /* 0x0000000808087c10 */ /* 0x000fc8000ff1e0ff */
[----:B------:R-:W-:Y:S01]  /*0160*/  IADD3.X R9, PT, PT, R0, UR9, RZ, P0, !PT ;  /* 0x0000000900097c10 */ /* 0x000fe200087fe4ff */
[----:B--2---:R-:W-:-:S07]  /*0170*/  DMUL R2, R2, R4 ;  /* 0x0000000402027228 */ /* 0x004fce0000000000 */
[----:B------:R-:W-:Y:S01]  /*0180*/  STG.E.64 desc[UR4][R8.64], R2 ;  /* 0x0000000208007986 */ /* 0x000fe2000c101b04 */
[----:B------:R-:W-:Y:S05]  /*0190*/  EXIT ;  /* 0x000000000000794d */ /* 0x000fea0003800000 */
.L_x_7:
        /* <DEDUP_REMOVED lines=14> */
.L_x_12:


//--------------------- .text._Z16reduction_kernelPdS_l --------------------------
	.section	.text._Z16reduction_kernelPdS_l,"ax",@progbits
	.align	128
        .global         _Z16reduction_kernelPdS_l
        .type           _Z16reduction_kernelPdS_l,@function
        .size           _Z16reduction_kernelPdS_l,(.L_x_13 - _Z16reduction_kernelPdS_l)
        .other          _Z16reduction_kernelPdS_l,@"STO_CUDA_ENTRY STV_DEFAULT"
_Z16reduction_kernelPdS_l:
.text._Z16reduction_kernelPdS_l:
[----:B------:R-:W-:Y:S01]  /*0000*/  LDC R1, c[0x0][0x37c] ;  /* 0x0000df00ff017b82 */ /* 0x000fe20000000800 */
[----:B------:R-:W0:Y:S01]  /*0010*/  S2R R8, SR_TID.X ;  /* 0x0000000000087919 */ /* 0x000e220000002100 */
[----:B------:R-:W0:Y:S01]  /*0020*/  LDCU UR8, c[0x0][0x360] ;  /* 0x00006c00ff0877ac */ /* 0x000e220008000800 */
[----:B------:R-:W0:Y:S01]  /*0030*/  S2R R9, SR_CTAID.X ;  /* 0x0000000000097919 */ /* 0x000e220000002500 */
[----:B------:R-:W1:Y:S01]  /*0040*/  LDCU.64 UR4, c[0x0][0x390] ;  /* 0x00007200ff0477ac */ /* 0x000e620008000a00 */
[----:B------:R-:W2:Y:S01]  /*0050*/  LDCU.64 UR6, c[0x0][0x358] ;  /* 0x00006b00ff0677ac */ /* 0x000ea20008000a00 */
[----:B0-----:R-:W-:-:S05]  /*0060*/  IMAD R0, R9, UR8, R8 ;  /* 0x0000000809007c24 */ /* 0x001fca000f8e0208 */
[----:B-1----:R-:W-:Y:S02]  /*0070*/  ISETP.GE.U32.AND P0, PT, R0, UR4, PT ;  /* 0x0000000400007c0c */ /* 0x002fe4000bf06070 */
[----:B------:R-:W-:-:S04]  /*0080*/  SHF.R.S32.HI R3, RZ, 0x1f, R0 ;  /* 0x0000001fff037819 */ /* 0x000fc80000011400 */
[----:B------:R-:W-:-:S13]  /*0090*/  ISETP.GE.AND.EX P0, PT, R3, UR5, PT, P0 ;  /* 0x0000000503007c0c */ /* 0x000fda000bf06300 */
[----:B------:R-:W0:Y:S02]  /*00a0*/  @!P0 LDC.64 R4, c[0x0][0x380] ;  /* 0x0000e000ff048b82 */ /* 0x000e240000000a00 */
[----:B0-----:R-:W-:-:S04]  /*00b0*/  @!P0 LEA R2, P1, R0, R4, 0x3 ;  /* 0x0000000400028211 */ /* 0x001fc800078218ff */
[----:B------:R-:W-:-:S06]  /*00c0*/  @!P0 LEA.HI.X R3, R0, R5, R3, 0x3, P1 ;  /* 0x0000000500038211 */ /* 0x000fcc00008f1c03 */
[----:B--2---:R-:W2:Y:S01]  /*00d0*/  @!P0 LDG.E.64 R2, desc[UR6][R2.64] ;  /* 0x0000000602028981 */ /* 0x004ea2000c1e1b00 */
[----:B------:R-:W0:Y:S01]  /*00e0*/  S2UR UR5, SR_CgaCtaId ;  /* 0x00000000000579c3 */ /* 0x000e220000008800 */
[----:B------:R-:W-:Y:S01]  /*00f0*/  IMAD.U32 R0, RZ, RZ, UR8 ;  /* 0x00000008ff007e24 */ /* 0x000fe2000f8e00ff */
[----:B------:R-:W-:Y:S01]  /*0100*/  UMOV UR4, 0x400 ;  /* 0x0000040000047882 */ /* 0x000fe20000000000 */
[----:B------:R-:W-:-:S03]  /*0110*/  ISETP.NE.AND P1, PT, R8, RZ, PT ;  /* 0x000000ff0800720c */ /* 0x000fc60003f25270 */
[----:B------:R-:W-:Y:S01]  /*0120*/  ISETP.GE.U32.AND P2, PT, R0, 0x2, PT ;  /* 0x000000020000780c */ /* 0x000fe20003f46070 */
[----:B0-----:R-:W-:-:S06]  /*0130*/  ULEA UR4, UR5, UR4, 0x18 ;  /* 0x0000000405047291 */ /* 0x001fcc000f8ec0ff */
[----:B------:R-:W-:-:S05]  /*0140*/  LEA R7, R8, UR4, 0x3 ;  /* 0x0000000408077c11 */ /* 0x000fca000f8e18ff */
[----:B--2---:R0:W-:Y:S04]  /*0150*/  @!P0 STS.64 [R7], R2 ;  /* 0x0000000207008388 */ /* 0x0041e80000000a00 */
[----:B------:R0:W-:Y:S01]  /*0160*/  @P0 STS.64 [R7], RZ ;  /* 0x000000ff07000388 */ /* 0x0001e20000000a00 */
[----:B------:R-:W-:Y:S06]  /*0170*/  BAR.SYNC.DEFER_BLOCKING 0x0 ;  /* 0x0000000000007b1d */ /* 0x000fec0000010000 */
[----:B------:R-:W-:Y:S05]  /*0180*/  @!P2 BRA `(.L_x_8) ;  /* 0x00000000002ca947 */ /* 0x000fea0003800000 */
.L_x_9:
[----:B------:R-:W-:-:S04]  /*0190*/  SHF.R.U32.HI R10, RZ, 0x1, R0 ;  /* 0x00000001ff0a7819 */ /* 0x000fc80000011600 */
[----:B------:R-:W-:-:S13]  /*01a0*/  ISETP.GE.U32.AND P0, PT, R8, R10, PT ;  /* 0x0000000a0800720c */ /* 0x000fda0003f06070 */
[----:B------:R-:W-:Y:S01]  /*01b0*/  @!P0 IMAD R6, R10, 0x8, R7 ;  /* 0x000000080a068824 */ /* 0x000fe200078e0207 */
[----:B------:R-:W-:Y:S04]  /*01c0*/  @!P0 LDS.64 R4, [R7] ;  /* 0x0000000007048984 */ /* 0x000fe80000000a00 */
[----:B0-----:R-:W0:Y:S02]  /*01d0*/  @!P0 LDS.64 R2, [R6] ;  /* 0x0000000006028984 */ /* 0x001e240000000a00 */
[----:B0-----:R-:W-:-:S07]  /*01e0*/  @!P0 DADD R2, R2, R4 ;  /* 0x0000000002028229 */ /* 0x001fce0000000004 */
[----:B------:R1:W-:Y:S01]  /*01f0*/  @!P0 STS.64 [R7], R2 ;  /* 0x0000000207008388 */ /* 0x0003e20000000a00 */
[----:B------:R-:W-:Y:S01]  /*0200*/  BAR.SYNC.DEFER_BLOCKING 0x0 ;  /* 0x0000000000007b1d */ /* 0x000fe20000010000 */
[----:B------:R-:W-:Y:S01]  /*0210*/  ISETP.GT.U32.AND P0, PT, R0, 0x3, PT ;  /* 0x000000030000780c */ /* 0x000fe20003f04070 */
[----:B------:R-:W-:-:S12]  /*0220*/  IMAD.MOV.U32 R0, RZ, RZ, R10 ;  /* 0x000000ffff007224 */ /* 0x000fd800078e000a */
[----:B-1----:R-:W-:Y:S05]  /*0230*/  @P0 BRA `(.L_x_9) ;  /* 0xfffffffc00d40947 */ /* 0x002fea000383ffff */
.L_x_8:
[----:B------:R-:W-:Y:S05]  /*0240*/  @P1 EXIT ;  /* 0x000000000000194d */ /* 0x000fea0003800000 */
[----:B------:R-:W1:Y:S01]  /*0250*/  S2UR UR5, SR_CgaCtaId ;  /* 0x00000000000579c3 */ /* 0x000e620000008800 */
[----:B------:R-:W-:-:S07]  /*0260*/  UMOV UR4, 0x400 ;  /* 0x0000040000047882 */ /* 0x000fce0000000000 */
[----:B------:R-:W2:Y:S01]  /*0270*/  LDC.64 R4, c[0x0][0x388] ;  /* 0x0000e200ff047b82 */ /* 0x000ea20000000a00 */
[----:B-1----:R-:W-:Y:S01]  /*0280*/  ULEA UR4, UR5, UR4, 0x18 ;  /* 0x0000000405047291 */ /* 0x002fe2000f8ec0ff */
[----:B--2---:R-:W-:-:S08]  /*0290*/  IMAD.WIDE.U32 R4, R9, 0x8, R4 ;  /* 0x0000000809047825 */ /* 0x004fd000078e0004 */
[----:B0-----:R-:W0:Y:S04]  /*02a0*/  LDS.64 R2, [UR4] ;  /* 0x00000004ff027984 */ /* 0x001e280008000a00 */
[----:B0-----:R-:W-:Y:S01]  /*02b0*/  STG.E.64 desc[UR6][R4.64], R2 ;  /* 0x0000000204007986 */ /* 0x001fe2000c101b06 */
[----:B------:R-:W-:Y:S05]  /*02c0*/  EXIT ;  /* 0x000000000000794d */ /* 0x000fea0003800000 */
.L_x_10:
        /* <DEDUP_REMOVED lines=11> */
.L_x_13:


//--------------------- .nv.shared.reserved.0     --------------------------
	.section	.nv.shared.reserved.0,"aw",@nobits
	.weak		__nv_reservedSMEM_offset_0_alias
	.size		__nv_reservedSMEM_offset_0_alias, 0, 64
	.other		__nv_reservedSMEM_offset_0_alias,@"STO_CUDA_RESERVED_SHARED STV_DEFAULT"
__nv_reservedSMEM_offset_0_alias:
	.zero		0
	.zero		64


//--------------------- .nv.shared._Z16reduction_kernelPdS_l --------------------------
	.section	.nv.shared._Z16reduction_kernelPdS_l,"aw",@nobits
	.sectionflags	@""
	.align	8
.nv.shared._Z16reduction_kernelPdS_l:
	.zero		5120


//--------------------- .nv.constant0._Z20matrix_vector_kernelPdPKdS1_ll --------------------------
	.section	.nv.constant0._Z20matrix_vector_kernelPdPKdS1_ll,"a",@progbits
	.sectionflags	@""
	.align	4
.nv.constant0._Z20matrix_vector_kernelPdPKdS1_ll:
	.zero		936


//--------------------- .nv.constant0._Z20inner_product_kernelPdPKdS1_l --------------------------
	.section	.nv.constant0._Z20inner_product_kernelPdPKdS1_l,"a",@progbits
	.sectionflags	@""
	.align	4
.nv.constant0._Z20inner_product_kernelPdPKdS1_l:
	.zero		928


//--------------------- .nv.constant0._Z16reduction_kernelPdS_l --------------------------
	.section	.nv.constant0._Z16reduction_kernelPdS_l,"a",@progbits
	.sectionflags	@""
	.align	4
.nv.constant0._Z16reduction_kernelPdS_l:
	.zero		920


//--------------------- SYMBOLS --------------------------

	.type		.nv.reservedSmem.offset0,@object
	.size		.nv.reservedSmem.offset0,0x4
	.type		.nv.reservedSmem.cap,@object
	.size		.nv.reservedSmem.cap,0x4
